	.headerflags	@"EF_CUDA_TEXMODE_UNIFIED EF_CUDA_64BIT_ADDRESS EF_CUDA_ACCELERATORS EF_CUDA_SM90 EF_CUDA_VIRTUAL_SM(EF_CUDA_SM90)"
	.elftype	@"ET_EXEC"


//--------------------- .nv.info                  --------------------------
	.section	.nv.info,"",@"SHT_CUDA_INFO"
	.align	4


	//----- nvinfo : EIATTR_REGCOUNT
	.align		4
        /*0000*/ 	.byte	0x04, 0x2f
        /*0002*/ 	.short	(.L_1 - .L_0)
	.align		4
.L_0:
        /*0004*/ 	.word	index@(triton_poi_fused_native_layer_norm_1)
        /*0008*/ 	.word	0x00000018


	//----- nvinfo : EIATTR_MIN_STACK_SIZE
	.align		4
.L_1:
        /*000c*/ 	.byte	0x04, 0x12
        /*000e*/ 	.short	(.L_3 - .L_2)
	.align		4
.L_2:
        /*0010*/ 	.word	index@(triton_poi_fused_native_layer_norm_1)
        /*0014*/ 	.word	0x00000000


	//----- nvinfo : EIATTR_FRAME_SIZE
	.align		4
.L_3:
        /*0018*/ 	.byte	0x04, 0x11
        /*001a*/ 	.short	(.L_5 - .L_4)
	.align		4
.L_4:
        /*001c*/ 	.word	index@(triton_poi_fused_native_layer_norm_1)
        /*0020*/ 	.word	0x00000000


	//----- nvinfo : EIATTR_MIN_STACK_SIZE
	.align		4
.L_5:
        /*0024*/ 	.byte	0x04, 0x12
        /*0026*/ 	.short	(.L_7 - .L_6)
	.align		4
.L_6:
        /*0028*/ 	.word	index@(triton_poi_fused_native_layer_norm_1)
        /*002c*/ 	.word	0x00000000
.L_7:


//--------------------- .nv.info.triton_poi_fused_native_layer_norm_1 --------------------------
	.section	.nv.info.triton_poi_fused_native_layer_norm_1,"",@"SHT_CUDA_INFO"
	.sectionflags	@""
	.align	4


	//----- nvinfo : EIATTR_CUDA_API_VERSION
	.align		4
        /*0000*/ 	.byte	0x04, 0x37
        /*0002*/ 	.short	(.L_9 - .L_8)
.L_8:
        /*0004*/ 	.word	0x0000007c


	//----- nvinfo : EIATTR_KPARAM_INFO
	.align		4
.L_9:
        /*0008*/ 	.byte	0x04, 0x17
        /*000a*/ 	.short	(.L_11 - .L_10)
.L_10:
        /*000c*/ 	.word	0x00000000
        /*0010*/ 	.short	0x0006
        /*0012*/ 	.short	0x0030
        /*0014*/ 	.byte	0x00, 0xf0, 0x11, 0x00


	//----- nvinfo : EIATTR_KPARAM_INFO
	.align		4
.L_11:
        /*0018*/ 	.byte	0x04, 0x17
        /*001a*/ 	.short	(.L_13 - .L_12)
.L_12:
        /*001c*/ 	.word	0x00000000
        /*0020*/ 	.short	0x0005
        /*0022*/ 	.short	0x0028
        /*0024*/ 	.byte	0x00, 0xf4, 0x21, 0x00


	//----- nvinfo : EIATTR_KPARAM_INFO
	.align		4
.L_13:
        /*0028*/ 	.byte	0x04, 0x17
        /*002a*/ 	.short	(.L_15 - .L_14)
.L_14:
        /*002c*/ 	.word	0x00000000
        /*0030*/ 	.short	0x0004
        /*0032*/ 	.short	0x0020
        /*0034*/ 	.byte	0x00, 0xf4, 0x21, 0x00


	//----- nvinfo : EIATTR_KPARAM_INFO
	.align		4
.L_15:
        /*0038*/ 	.byte	0x04, 0x17
        /*003a*/ 	.short	(.L_17 - .L_16)
.L_16:
        /*003c*/ 	.word	0x00000000
        /*0040*/ 	.short	0x0003
        /*0042*/ 	.short	0x0018
        /*0044*/ 	.byte	0x00, 0xf4, 0x21, 0x00


	//----- nvinfo : EIATTR_KPARAM_INFO
	.align		4
.L_17:
        /*0048*/ 	.byte	0x04, 0x17
        /*004a*/ 	.short	(.L_19 - .L_18)
.L_18:
        /*004c*/ 	.word	0x00000000
        /*0050*/ 	.short	0x0002
        /*0052*/ 	.short	0x0010
        /*0054*/ 	.byte	0x00, 0xf4, 0x21, 0x00


	//----- nvinfo : EIATTR_KPARAM_INFO
	.align		4
.L_19:
        /*0058*/ 	.byte	0x04, 0x17
        /*005a*/ 	.short	(.L_21 - .L_20)
.L_20:
        /*005c*/ 	.word	0x00000000
        /*0060*/ 	.short	0x0001
        /*0062*/ 	.short	0x0008
        /*0064*/ 	.byte	0x00, 0xf4, 0x21, 0x00


	//----- nvinfo : EIATTR_KPARAM_INFO
	.align		4
.L_21:
        /*0068*/ 	.byte	0x04, 0x17
        /*006a*/ 	.short	(.L_23 - .L_22)
.L_22:
        /*006c*/ 	.word	0x00000000
        /*0070*/ 	.short	0x0000
        /*0072*/ 	.short	0x0000
        /*0074*/ 	.byte	0x00, 0xf4, 0x21, 0x00


	//----- nvinfo : EIATTR_SPARSE_MMA_MASK
	.align		4
.L_23:
        /*0078*/ 	.byte	0x03, 0x50
        /*007a*/ 	.short	0x0000


	//----- nvinfo : EIATTR_MAXREG_COUNT
	.align		4
        /*007c*/ 	.byte	0x03, 0x1b
        /*007e*/ 	.short	0x00ff


	//----- nvinfo : EIATTR_EXIT_INSTR_OFFSETS
	.align		4
        /*0080*/ 	.byte	0x04, 0x1c
        /*0082*/ 	.short	(.L_25 - .L_24)


	//   ....[0]....
.L_24:
        /*0084*/ 	.word	0x000002b0


	//   ....[1]....
        /*0088*/ 	.word	0x000002d0


	//----- nvinfo : EIATTR_REQNTID
	.align		4
.L_25:
        /*008c*/ 	.byte	0x04, 0x10
        /*008e*/ 	.short	(.L_27 - .L_26)
.L_26:
        /*0090*/ 	.word	0x00000080
        /*0094*/ 	.word	0x00000001
        /*0098*/ 	.word	0x00000001


	//----- nvinfo : EIATTR_CBANK_PARAM_SIZE
	.align		4
.L_27:
        /*009c*/ 	.byte	0x03, 0x19
        /*009e*/ 	.short	0x0034


	//----- nvinfo : EIATTR_PARAM_CBANK
	.align		4
        /*00a0*/ 	.byte	0x04, 0x0a
        /*00a2*/ 	.short	(.L_29 - .L_28)
	.align		4
.L_28:
        /*00a4*/ 	.word	index@(.nv.constant0.triton_poi_fused_native_layer_norm_1)
        /*00a8*/ 	.short	0x0210
        /*00aa*/ 	.short	0x0034


	//----- nvinfo : EIATTR_SW_WAR
	.align		4
.L_29:
        /*00ac*/ 	.byte	0x04, 0x36
        /*00ae*/ 	.short	(.L_31 - .L_30)
.L_30:
        /*00b0*/ 	.word	0x00000008
.L_31:


//--------------------- .nv.callgraph             --------------------------
	.section	.nv.callgraph,"",@"SHT_CUDA_CALLGRAPH"
	.align	4
	.sectionentsize	8
	.align		4
        /*0000*/ 	.word	0x00000000
	.align		4
        /*0004*/ 	.word	0xffffffff
	.align		4
        /*0008*/ 	.word	0x00000000
	.align		4
        /*000c*/ 	.word	0xfffffffe
	.align		4
        /*0010*/ 	.word	0x00000000
	.align		4
        /*0014*/ 	.word	0xfffffffd
	.align		4
        /*0018*/ 	.word	0x00000000
	.align		4
        /*001c*/ 	.word	0xfffffffc


//--------------------- .text.triton_poi_fused_native_layer_norm_1 --------------------------
	.section	.text.triton_poi_fused_native_layer_norm_1,"ax",@progbits
	.align	128
        .global         triton_poi_fused_native_layer_norm_1
        .type           triton_poi_fused_native_layer_norm_1,@function
        .size           triton_poi_fused_native_layer_norm_1,(.L_x_1 - triton_poi_fused_native_layer_norm_1)
        .other          triton_poi_fused_native_layer_norm_1,@"STO_CUDA_ENTRY STV_DEFAULT"
triton_poi_fused_native_layer_norm_1:
.text.triton_poi_fused_native_layer_norm_1:
[----:B------:R-:W0:Y:S01]  /*0000*/  LDC R1, c[0x0][0x28] ;  /* 0x00000a00ff017b82 */ /* 0x000e220000000800 */
[----:B------:R-:W1:Y:S07]  /*0010*/  S2R R0, SR_TID.X ;  /* 0x0000000000007919 */ /* 0x000e6e0000002100 */
[----:B------:R-:W2:Y:S01]  /*0020*/  LDC.64 R14, c[0x0][0x218] ;  /* 0x00008600ff0e7b82 */ /* 0x000ea20000000a00 */
[----:B------:R-:W-:Y:S01]  /*0030*/  CS2R R4, SRZ ;  /* 0x0000000000047805 */ /* 0x000fe2000001ff00 */
[----:B------:R-:W-:Y:S01]  /*0040*/  ULDC.64 UR4, c[0x0][0x208] ;  /* 0x0000820000047ab9 */ /* 0x000fe20000000a00 */
[----:B------:R-:W3:Y:S05]  /*0050*/  S2R R3, SR_CTAID.X ;  /* 0x0000000000037919 */ /* 0x000eea0000002500 */
[----:B------:R-:W4:Y:S08]  /*0060*/  LDC.64 R12, c[0x0][0x210] ;  /* 0x00008400ff0c7b82 */ /* 0x000f300000000a00 */
[----:B------:R-:W5:Y:S08]  /*0070*/  LDC.64 R10, c[0x0][0x228] ;  /* 0x00008a00ff0a7b82 */ /* 0x000f700000000a00 */
[----:B------:R-:W5:Y:S01]  /*0080*/  LDC.64 R6, c[0x0][0x230] ;  /* 0x00008c00ff067b82 */ /* 0x000f620000000a00 */
[----:B-1----:R-:W-:-:S07]  /*0090*/  SHF.L.U32 R0, R0, 0x1, RZ ;  /* 0x0000000100007819 */ /* 0x002fce00000006ff */
[----:B------:R-:W1:Y:S01]  /*00a0*/  LDC.64 R8, c[0x0][0x220] ;  /* 0x00008800ff087b82 */ /* 0x000e620000000a00 */
[----:B------:R-:W-:-:S04]  /*00b0*/  LOP3.LUT R0, R0, 0xfe, RZ, 0xc0, !PT ;  /* 0x000000fe00007812 */ /* 0x000fc800078ec0ff */
[----:B---3--:R-:W-:-:S04]  /*00c0*/  LEA R0, R3, R0, 0x8 ;  /* 0x0000000003007211 */ /* 0x008fc800078e40ff */
[----:B------:R-:W-:Y:S02]  /*00d0*/  SHF.R.S32.HI R3, RZ, 0x1f, R0 ;  /* 0x0000001fff037819 */ /* 0x000fe40000011400 */
[----:B------:R-:W-:Y:S02]  /*00e0*/  ISETP.GE.AND P0, PT, R0, 0x100, PT ;  /* 0x000001000000780c */ /* 0x000fe40003f06270 */
[----:B------:R-:W-:-:S04]  /*00f0*/  LEA.HI R3, R3, R0, RZ, 0x2 ;  /* 0x0000000003037211 */ /* 0x000fc800078f10ff */
[----:B------:R-:W-:Y:S02]  /*0100*/  LOP3.LUT R17, R3, 0xfffffffc, RZ, 0xc0, !PT ;  /* 0xfffffffc03117812 */ /* 0x000fe400078ec0ff */
[----:B------:R-:W-:Y:S02]  /*0110*/  SHF.R.S32.HI R19, RZ, 0x2, R3 ;  /* 0x00000002ff137819 */ /* 0x000fe40000011403 */
[----:B------:R-:W-:Y:S02]  /*0120*/  CS2R R2, SRZ ;  /* 0x0000000000027805 */ /* 0x000fe4000001ff00 */
[----:B------:R-:W-:Y:S01]  /*0130*/  IADD3 R21, R0, -R17, RZ ;  /* 0x8000001100157210 */ /* 0x000fe20007ffe0ff */
[----:B--2---:R-:W-:-:S04]  /*0140*/  IMAD.WIDE R16, R19, 0x4, R14 ;  /* 0x0000000413107825 */ /* 0x004fc800078e020e */
[----:B----4-:R-:W-:Y:S01]  /*0150*/  IMAD.WIDE R14, R0, 0x4, R12 ;  /* 0x00000004000e7825 */ /* 0x010fe200078e020c */
[----:B------:R-:W2:Y:S03]  /*0160*/  @!P0 LDG.E.EL R5, desc[UR4][R16.64] ;  /* 0x0000000410058981 */ /* 0x000ea6000c2e1900 */
[C---:B-----5:R-:W-:Y:S01]  /*0170*/  IMAD.WIDE R10, R21.reuse, 0x4, R10 ;  /* 0x00000004150a7825 */ /* 0x060fe200078e020a */
[----:B------:R-:W3:Y:S03]  /*0180*/  @!P0 LDG.E.EL R4, desc[UR4][R16.64] ;  /* 0x0000000410048981 */ /* 0x000ee6000c2e1900 */
[----:B0-----:R-:W-:Y:S01]  /*0190*/  IMAD.WIDE R6, R21, 0x4, R6 ;  /* 0x0000000415067825 */ /* 0x001fe200078e0206 */
[----:B------:R-:W-:Y:S01]  /*01a0*/  CS2R R20, SRZ ;  /* 0x0000000000147805 */ /* 0x000fe2000001ff00 */
[----:B------:R0:W2:Y:S02]  /*01b0*/  @!P0 LDG.E.64 R2, desc[UR4][R14.64] ;  /* 0x000000040e028981 */ /* 0x0000a4000c1e1b00 */
[----:B-1----:R-:W-:Y:S01]  /*01c0*/  IMAD.WIDE R18, R19, 0x4, R8 ;  /* 0x0000000413127825 */ /* 0x002fe200078e0208 */
[----:B------:R-:W-:-:S02]  /*01d0*/  CS2R R12, SRZ ;  /* 0x00000000000c7805 */ /* 0x000fc4000001ff00 */
[----:B------:R-:W-:Y:S02]  /*01e0*/  CS2R R8, SRZ ;  /* 0x0000000000087805 */ /* 0x000fe4000001ff00 */
[----:B------:R-:W4:Y:S01]  /*01f0*/  @!P0 LDG.E.EL R20, desc[UR4][R18.64] ;  /* 0x0000000412148981 */ /* 0x000f22000c2e1900 */
[----:B0-----:R-:W0:Y:S03]  /*0200*/  LDC.64 R14, c[0x0][0x238] ;  /* 0x00008e00ff0e7b82 */ /* 0x001e260000000a00 */
[----:B------:R-:W5:Y:S04]  /*0210*/  @!P0 LDG.E.EL R21, desc[UR4][R18.64] ;  /* 0x0000000412158981 */ /* 0x000f68000c2e1900 */
[----:B------:R-:W5:Y:S04]  /*0220*/  @!P0 LDG.E.EL.64 R12, desc[UR4][R10.64] ;  /* 0x000000040a0c8981 */ /* 0x000f68000c2e1b00 */
[----:B------:R-:W5:Y:S01]  /*0230*/  @!P0 LDG.E.EL.64 R8, desc[UR4][R6.64] ;  /* 0x0000000406088981 */ /* 0x000f62000c2e1b00 */
[----:B--2---:R-:W-:Y:S01]  /*0240*/  FADD R5, -R5, R2 ;  /* 0x0000000205057221 */ /* 0x004fe20000000100 */
[----:B---3--:R-:W-:Y:S01]  /*0250*/  FADD R4, -R4, R3 ;  /* 0x0000000304047221 */ /* 0x008fe20000000100 */
[----:B0-----:R-:W-:-:S04]  /*0260*/  IMAD.WIDE R2, R0, 0x4, R14 ;  /* 0x0000000400027825 */ /* 0x001fc800078e020e */
[----:B----4-:R-:W-:Y:S01]  /*0270*/  FMUL R5, R5, R20 ;  /* 0x0000001405057220 */ /* 0x010fe20000400000 */
[----:B-----5:R-:W-:-:S03]  /*0280*/  FMUL R4, R4, R21 ;  /* 0x0000001504047220 */ /* 0x020fc60000400000 */
[----:B------:R-:W-:Y:S01]  /*0290*/  FFMA R8, R5, R12, R8 ;  /* 0x0000000c05087223 */ /* 0x000fe20000000008 */
[----:B------:R-:W-:Y:S01]  /*02a0*/  FFMA R9, R4, R13, R9 ;  /* 0x0000000d04097223 */ /* 0x000fe20000000009 */
[----:B------:R-:W-:Y:S06]  /*02b0*/  @P0 EXIT ;  /* 0x000000000000094d */ /* 0x000fec0003800000 */
[----:B------:R-:W-:Y:S01]  /*02c0*/  STG.E.64 desc[UR4][R2.64], R8 ;  /* 0x0000000802007986 */ /* 0x000fe2000c101b04 */
[----:B------:R-:W-:Y:S05]  /*02d0*/  EXIT ;  /* 0x000000000000794d */ /* 0x000fea0003800000 */
.L_x_0:
[----:B------:R-:W-:-:S00]  /*02e0*/  BRA `(.L_x_0) ;  /* 0xfffffffc00fc7947 */ /* 0x000fc0000383ffff */
[----:B------:R-:W-:-:S00]  /*02f0*/  NOP ;  /* 0x0000000000007918 */ /* 0x000fc00000000000 */
        /* <DEDUP_REMOVED lines=8> */
.L_x_1:


//--------------------- .nv.constant0.triton_poi_fused_native_layer_norm_1 --------------------------
	.section	.nv.constant0.triton_poi_fused_native_layer_norm_1,"a",@progbits
	.sectionflags	@""
	.align	4
.nv.constant0.triton_poi_fused_native_layer_norm_1:
	.zero		580
